//
// Generated by NVIDIA NVVM Compiler
//
// Compiler Build ID: CL-36424714
// Cuda compilation tools, release 13.0, V13.0.88
// Based on NVVM 20.0.0
//

.version 9.0
.target sm_100
.address_size 64

	// .globl	_Z9helloCUDAv
.extern .func  (.param .b32 func_retval0) vprintf
(
	.param .b64 vprintf_param_0,
	.param .b64 vprintf_param_1
)
;
.global .align 1 .b8 $str[18] = {104, 101, 108, 108, 111, 32, 102, 114, 111, 109, 32, 67, 85, 68, 65, 33, 10};

.visible .entry _Z9helloCUDAv()
{
	.reg .b32 	%r<3>;
	.reg .b64 	%rd<3>;

	mov.u64 	%rd1, $str;
	cvta.global.u64 	%rd2, %rd1;
	{ // callseq 0, 0
	.param .b64 param0;
	st.param.b64 	[param0], %rd2;
	.param .b64 param1;
	st.param.b64 	[param1], 0;
	.param .b32 retval0;
	call.uni (retval0), 
	vprintf, 
	(
	param0, 
	param1
	);
	ld.param.b32 	%r1, [retval0];
	} // callseq 0
	ret;

}


// ===== COMPILED SASS (sm_100) =====

	.target	sm_100

	.elftype	@"ET_EXEC"


//--------------------- .note.nv.tkinfo           --------------------------
	.section	.note.nv.tkinfo,"",@"SHT_NOTE"
	.sectionflags	@"SHF_NOTE_NV_TKINFO"
	.tkinfo
        /*0018*/ 	.word	0x00000002
        /*0030*/ 	.string	""
        /*0030*/ 	.string	"ptxas"
        /*0030*/ 	.string	"Cuda compilation tools, release 13.0, V13.0.88"
        /*0030*/ 	.string	"Build cuda_13.0.r13.0/compiler.36424714_0"
        /*0030*/ 	.string	"-arch sm_100 -m 64 "



//--------------------- .note.nv.cuinfo           --------------------------
	.section	.note.nv.cuinfo,"",@"SHT_NOTE"
	.sectionflags	@"SHF_NOTE_NV_CUINFO"
        /*0018*/ 	.short	0x0002
        /*001a*/ 	.short	0x0064
        /*001c*/ 	.short	0x0082
	.zero		2


//--------------------- .nv.info                  --------------------------
	.section	.nv.info,"",@"SHT_CUDA_INFO"
	.align	4


	//----- nvinfo : EIATTR_REGCOUNT
	.align		4
        /*0000*/ 	.byte	0x04, 0x2f
        /*0002*/ 	.short	(.L_2 - .L_1)
	.align		4
.L_1:
        /*0004*/ 	.word	index@(_Z9helloCUDAv)
        /*0008*/ 	.word	0x00000018


	//----- nvinfo : EIATTR_FRAME_SIZE
	.align		4
.L_2:
        /*000c*/ 	.byte	0x04, 0x11
        /*000e*/ 	.short	(.L_4 - .L_3)
	.align		4
.L_3:
        /*0010*/ 	.word	index@(_Z9helloCUDAv)
        /*0014*/ 	.word	0x00000000


	//----- nvinfo : EIATTR_MIN_STACK_SIZE
	.align		4
.L_4:
        /*0018*/ 	.byte	0x04, 0x12
        /*001a*/ 	.short	(.L_6 - .L_5)
	.align		4
.L_5:
        /*001c*/ 	.word	index@(_Z9helloCUDAv)
        /*0020*/ 	.word	0x00000000
.L_6:


//--------------------- .nv.compat                --------------------------
	.section	.nv.compat,"",@"SHT_CUDA_COMPAT_INFO"
	.align	4
        /*0000*/ 	.byte	0x02, 0x09, 0x00, 0x00, 0x02, 0x02, 0x01, 0x00, 0x02, 0x05, 0x05, 0x00, 0x03, 0x07, 0x01, 0x01
        /*0010*/ 	.byte	0x02, 0x03, 0x00, 0x00, 0x02, 0x06, 0x01, 0x00, 0x04, 0x0b, 0x08, 0x00, 0x09, 0x00, 0x00, 0x00
        /*0020*/ 	.byte	0x00, 0x00, 0x00, 0x00


//--------------------- .nv.info._Z9helloCUDAv    --------------------------
	.section	.nv.info._Z9helloCUDAv,"",@"SHT_CUDA_INFO"
	.sectionflags	@""
	.align	4


	//----- nvinfo : EIATTR_CUDA_API_VERSION
	.align		4
        /*0000*/ 	.byte	0x04, 0x37
        /*0002*/ 	.short	(.L_8 - .L_7)
.L_7:
        /*0004*/ 	.word	0x00000082


	//----- nvinfo : EIATTR_SPARSE_MMA_MASK
	.align		4
.L_8:
        /*0008*/ 	.byte	0x03, 0x50
        /*000a*/ 	.short	0x0000


	//----- nvinfo : EIATTR_MAXREG_COUNT
	.align		4
        /*000c*/ 	.byte	0x03, 0x1b
        /*000e*/ 	.short	0x00ff


	//----- nvinfo : EIATTR_EXTERNS
	.align		4
        /*0010*/ 	.byte	0x04, 0x0f
        /*0012*/ 	.short	(.L_10 - .L_9)


	//   ....[0]....
	.align		4
.L_9:
        /*0014*/ 	.word	index@(vprintf)


	//----- nvinfo : EIATTR_MERCURY_ISA_VERSION
	.align		4
.L_10:
        /*0018*/ 	.byte	0x03, 0x5f
        /*001a*/ 	.short	0x0101


	//----- nvinfo : EIATTR_VRC_CTA_INIT_COUNT
	.align		4
        /*001c*/ 	.byte	0x02, 0x4a
	.zero		1
	.zero		1


	//----- nvinfo : EIATTR_SYSCALL_OFFSETS
	.align		4
        /*0020*/ 	.byte	0x04, 0x46
        /*0022*/ 	.short	(.L_12 - .L_11)


	//   ....[0]....
.L_11:
        /*0024*/ 	.word	0x00000080


	//----- nvinfo : EIATTR_EXIT_INSTR_OFFSETS
	.align		4
.L_12:
        /*0028*/ 	.byte	0x04, 0x1c
        /*002a*/ 	.short	(.L_14 - .L_13)


	//   ....[0]....
.L_13:
        /*002c*/ 	.word	0x00000090


	//----- nvinfo : EIATTR_SW_WAR
	.align		4
.L_14:
        /*0030*/ 	.byte	0x04, 0x36
        /*0032*/ 	.short	(.L_16 - .L_15)
.L_15:
        /*0034*/ 	.word	0x00000008
.L_16:


//--------------------- .nv.callgraph             --------------------------
	.section	.nv.callgraph,"",@"SHT_CUDA_CALLGRAPH"
	.align	4
	.sectionentsize	8
	.align		4
        /*0000*/ 	.word	0x00000000
	.align		4
        /*0004*/ 	.word	0xffffffff
	.align		4
        /*0008*/ 	.word	index@(_Z9helloCUDAv)
	.align		4
        /*000c*/ 	.word	index@(vprintf)
	.align		4
        /*0010*/ 	.word	0x00000000
	.align		4
        /*0014*/ 	.word	0xfffffffe
	.align		4
        /*0018*/ 	.word	0x00000000
	.align		4
        /*001c*/ 	.word	0xfffffffd
	.align		4
        /*0020*/ 	.word	0x00000000
	.align		4
        /*0024*/ 	.word	0xfffffffc


//--------------------- .nv.constant4             --------------------------
	.section	.nv.constant4,"a",@progbits
	.align	8
	.align		8
.nv.constant4:
        /*0000*/ 	.dword	vprintf
	.align		8
        /*0008*/ 	.dword	$str


//--------------------- .text._Z9helloCUDAv       --------------------------
	.section	.text._Z9helloCUDAv,"ax",@progbits
	.align	128
        .global         _Z9helloCUDAv
        .type           _Z9helloCUDAv,@function
        .size           _Z9helloCUDAv,(.L_x_2 - _Z9helloCUDAv)
        .other          _Z9helloCUDAv,@"STO_CUDA_ENTRY STV_DEFAULT"
_Z9helloCUDAv:
.text._Z9helloCUDAv:
[----:B------:R-:W0:Y:S01]  /*0000*/  LDC R1, c[0x0][0x37c] ;  /* 0x0000df00ff017b82 */ /* 0x000e220000000800 */
[----:B------:R-:W-:Y:S01]  /*0010*/  MOV R0, 0x0 ;  /* 0x0000000000007802 */ /* 0x000fe20000000f00 */
[----:B------:R-:W1:Y:S01]  /*0020*/  LDCU.64 UR4, c[0x4][0x8] ;  /* 0x01000100ff0477ac */ /* 0x000e620008000a00 */
[----:B------:R-:W-:-:S05]  /*0030*/  CS2R R6, SRZ ;  /* 0x0000000000067805 */ /* 0x000fca000001ff00 */
[----:B------:R2:W3:Y:S01]  /*0040*/  LDC.64 R2, c[0x4][R0] ;  /* 0x0100000000027b82 */ /* 0x0004e20000000a00 */
[----:B-1----:R-:W-:Y:S02]  /*0050*/  IMAD.U32 R4, RZ, RZ, UR4 ;  /* 0x00000004ff047e24 */ /* 0x002fe4000f8e00ff */
[----:B--2---:R-:W-:-:S07]  /*0060*/  IMAD.U32 R5, RZ, RZ, UR5 ;  /* 0x00000005ff057e24 */ /* 0x004fce000f8e00ff */
[----:B------:R-:W-:-:S07]  /*0070*/  LEPC R20, `(.L_x_0) ;  /* 0x000000001014794e */ /* 0x000fce0000000000 */
[----:B0--3--:R-:W-:Y:S05]  /*0080*/  CALL.ABS.NOINC R2 ;  /* 0x0000000002007343 */ /* 0x009fea0003c00000 */
.L_x_0:
[----:B------:R-:W-:Y:S05]  /*0090*/  EXIT ;  /* 0x000000000000794d */ /* 0x000fea0003800000 */
.L_x_1:
[----:B------:R-:W-:-:S00]  /*00a0*/  BRA `(.L_x_1) ;  /* 0xfffffffc00fc7947 */ /* 0x000fc0000383ffff */
[----:B------:R-:W-:-:S00]  /*00b0*/  NOP ;  /* 0x0000000000007918 */ /* 0x000fc00000000000 */
        /* <DEDUP_REMOVED lines=12> */
.L_x_2:


//--------------------- .nv.global.init           --------------------------
	.section	.nv.global.init,"aw",@progbits
.nv.global.init:
	.type		$str,@object
	.size		$str,(.L_0 - $str)
$str:
        /*0000*/ 	.byte	0x68, 0x65, 0x6c, 0x6c, 0x6f, 0x20, 0x66, 0x72, 0x6f, 0x6d, 0x20, 0x43, 0x55, 0x44, 0x41, 0x21
        /*0010*/ 	.byte	0x0a, 0x00
.L_0:


//--------------------- .nv.shared.reserved.0     --------------------------
	.section	.nv.shared.reserved.0,"aw",@nobits
	.weak		__nv_reservedSMEM_offset_0_alias
	.size		__nv_reservedSMEM_offset_0_alias, 0, 64
	.other		__nv_reservedSMEM_offset_0_alias,@"STO_CUDA_RESERVED_SHARED STV_DEFAULT"
__nv_reservedSMEM_offset_0_alias:
	.zero		0
	.zero		64


//--------------------- .nv.constant0._Z9helloCUDAv --------------------------
	.section	.nv.constant0._Z9helloCUDAv,"a",@progbits
	.sectionflags	@""
	.align	4
.nv.constant0._Z9helloCUDAv:
	.zero		896


//--------------------- SYMBOLS --------------------------

	.type		.nv.reservedSmem.offset0,@object
	.size		.nv.reservedSmem.offset0,0x4
	.type		vprintf,@function
